	.headerflags	@"EF_CUDA_TEXMODE_UNIFIED EF_CUDA_64BIT_ADDRESS EF_CUDA_ACCELERATORS EF_CUDA_SM90 EF_CUDA_VIRTUAL_SM(EF_CUDA_SM90)"
	.elftype	@"ET_EXEC"


//--------------------- .nv.info                  --------------------------
	.section	.nv.info,"",@"SHT_CUDA_INFO"
	.align	4


	//----- nvinfo : EIATTR_REGCOUNT
	.align		4
        /*0000*/ 	.byte	0x04, 0x2f
        /*0002*/ 	.short	(.L_1 - .L_0)
	.align		4
.L_0:
        /*0004*/ 	.word	index@(triton_poi_fused_convolution_relu_16)
        /*0008*/ 	.word	0x00000020


	//----- nvinfo : EIATTR_MIN_STACK_SIZE
	.align		4
.L_1:
        /*000c*/ 	.byte	0x04, 0x12
        /*000e*/ 	.short	(.L_3 - .L_2)
	.align		4
.L_2:
        /*0010*/ 	.word	index@(triton_poi_fused_convolution_relu_16)
        /*0014*/ 	.word	0x00000000


	//----- nvinfo : EIATTR_FRAME_SIZE
	.align		4
.L_3:
        /*0018*/ 	.byte	0x04, 0x11
        /*001a*/ 	.short	(.L_5 - .L_4)
	.align		4
.L_4:
        /*001c*/ 	.word	index@(triton_poi_fused_convolution_relu_16)
        /*0020*/ 	.word	0x00000000


	//----- nvinfo : EIATTR_MIN_STACK_SIZE
	.align		4
.L_5:
        /*0024*/ 	.byte	0x04, 0x12
        /*0026*/ 	.short	(.L_7 - .L_6)
	.align		4
.L_6:
        /*0028*/ 	.word	index@(triton_poi_fused_convolution_relu_16)
        /*002c*/ 	.word	0x00000000
.L_7:


//--------------------- .nv.info.triton_poi_fused_convolution_relu_16 --------------------------
	.section	.nv.info.triton_poi_fused_convolution_relu_16,"",@"SHT_CUDA_INFO"
	.sectionflags	@""
	.align	4


	//----- nvinfo : EIATTR_CUDA_API_VERSION
	.align		4
        /*0000*/ 	.byte	0x04, 0x37
        /*0002*/ 	.short	(.L_9 - .L_8)
.L_8:
        /*0004*/ 	.word	0x0000007c


	//----- nvinfo : EIATTR_KPARAM_INFO
	.align		4
.L_9:
        /*0008*/ 	.byte	0x04, 0x17
        /*000a*/ 	.short	(.L_11 - .L_10)
.L_10:
        /*000c*/ 	.word	0x00000000
        /*0010*/ 	.short	0x0004
        /*0012*/ 	.short	0x001c
        /*0014*/ 	.byte	0x00, 0xf0, 0x11, 0x00


	//----- nvinfo : EIATTR_KPARAM_INFO
	.align		4
.L_11:
        /*0018*/ 	.byte	0x04, 0x17
        /*001a*/ 	.short	(.L_13 - .L_12)
.L_12:
        /*001c*/ 	.word	0x00000000
        /*0020*/ 	.short	0x0003
        /*0022*/ 	.short	0x0018
        /*0024*/ 	.byte	0x00, 0xf0, 0x11, 0x00


	//----- nvinfo : EIATTR_KPARAM_INFO
	.align		4
.L_13:
        /*0028*/ 	.byte	0x04, 0x17
        /*002a*/ 	.short	(.L_15 - .L_14)
.L_14:
        /*002c*/ 	.word	0x00000000
        /*0030*/ 	.short	0x0002
        /*0032*/ 	.short	0x0010
        /*0034*/ 	.byte	0x00, 0xf4, 0x21, 0x00


	//----- nvinfo : EIATTR_KPARAM_INFO
	.align		4
.L_15:
        /*0038*/ 	.byte	0x04, 0x17
        /*003a*/ 	.short	(.L_17 - .L_16)
.L_16:
        /*003c*/ 	.word	0x00000000
        /*0040*/ 	.short	0x0001
        /*0042*/ 	.short	0x0008
        /*0044*/ 	.byte	0x00, 0xf4, 0x21, 0x00


	//----- nvinfo : EIATTR_KPARAM_INFO
	.align		4
.L_17:
        /*0048*/ 	.byte	0x04, 0x17
        /*004a*/ 	.short	(.L_19 - .L_18)
.L_18:
        /*004c*/ 	.word	0x00000000
        /*0050*/ 	.short	0x0000
        /*0052*/ 	.short	0x0000
        /*0054*/ 	.byte	0x00, 0xf4, 0x21, 0x00


	//----- nvinfo : EIATTR_SPARSE_MMA_MASK
	.align		4
.L_19:
        /*0058*/ 	.byte	0x03, 0x50
        /*005a*/ 	.short	0x0000


	//----- nvinfo : EIATTR_MAXREG_COUNT
	.align		4
        /*005c*/ 	.byte	0x03, 0x1b
        /*005e*/ 	.short	0x00ff


	//----- nvinfo : EIATTR_EXIT_INSTR_OFFSETS
	.align		4
        /*0060*/ 	.byte	0x04, 0x1c
        /*0062*/ 	.short	(.L_21 - .L_20)


	//   ....[0]....
.L_20:
        /*0064*/ 	.word	0x00000d30


	//   ....[1]....
        /*0068*/ 	.word	0x00000d50


	//----- nvinfo : EIATTR_REQNTID
	.align		4
.L_21:
        /*006c*/ 	.byte	0x04, 0x10
        /*006e*/ 	.short	(.L_23 - .L_22)
.L_22:
        /*0070*/ 	.word	0x00000100
        /*0074*/ 	.word	0x00000001
        /*0078*/ 	.word	0x00000001


	//----- nvinfo : EIATTR_CBANK_PARAM_SIZE
	.align		4
.L_23:
        /*007c*/ 	.byte	0x03, 0x19
        /*007e*/ 	.short	0x0020


	//----- nvinfo : EIATTR_PARAM_CBANK
	.align		4
        /*0080*/ 	.byte	0x04, 0x0a
        /*0082*/ 	.short	(.L_25 - .L_24)
	.align		4
.L_24:
        /*0084*/ 	.word	index@(.nv.constant0.triton_poi_fused_convolution_relu_16)
        /*0088*/ 	.short	0x0210
        /*008a*/ 	.short	0x0020


	//----- nvinfo : EIATTR_SW_WAR
	.align		4
.L_25:
        /*008c*/ 	.byte	0x04, 0x36
        /*008e*/ 	.short	(.L_27 - .L_26)
.L_26:
        /*0090*/ 	.word	0x00000008
.L_27:


//--------------------- .nv.callgraph             --------------------------
	.section	.nv.callgraph,"",@"SHT_CUDA_CALLGRAPH"
	.align	4
	.sectionentsize	8
	.align		4
        /*0000*/ 	.word	0x00000000
	.align		4
        /*0004*/ 	.word	0xffffffff
	.align		4
        /*0008*/ 	.word	0x00000000
	.align		4
        /*000c*/ 	.word	0xfffffffe
	.align		4
        /*0010*/ 	.word	0x00000000
	.align		4
        /*0014*/ 	.word	0xfffffffd
	.align		4
        /*0018*/ 	.word	0x00000000
	.align		4
        /*001c*/ 	.word	0xfffffffc


//--------------------- .text.triton_poi_fused_convolution_relu_16 --------------------------
	.section	.text.triton_poi_fused_convolution_relu_16,"ax",@progbits
	.sectionflags	@"SHF_BARRIERS=1"
	.align	128
        .global         triton_poi_fused_convolution_relu_16
        .type           triton_poi_fused_convolution_relu_16,@function
        .size           triton_poi_fused_convolution_relu_16,(.L_x_1 - triton_poi_fused_convolution_relu_16)
        .other          triton_poi_fused_convolution_relu_16,@"STO_CUDA_ENTRY STV_DEFAULT"
triton_poi_fused_convolution_relu_16:
.text.triton_poi_fused_convolution_relu_16:
[----:B------:R-:W0:Y:S01]  /*0000*/  LDC R1, c[0x0][0x28] ;  /* 0x00000a00ff017b82 */ /* 0x000e220000000800 */
[----:B------:R-:W1:Y:S07]  /*0010*/  S2R R2, SR_TID.X ;  /* 0x0000000000027919 */ /* 0x000e6e0000002100 */
[----:B------:R-:W2:Y:S01]  /*0020*/  LDC.64 R22, c[0x0][0x210] ;  /* 0x00008400ff167b82 */ /* 0x000ea20000000a00 */
[----:B------:R-:W-:Y:S01]  /*0030*/  ULDC.64 UR6, c[0x0][0x208] ;  /* 0x0000820000067ab9 */ /* 0x000fe20000000a00 */
[----:B------:R-:W3:Y:S01]  /*0040*/  S2R R21, SR_CTAID.Y ;  /* 0x0000000000157919 */ /* 0x000ee20000002600 */
[----:B------:R-:W4:Y:S01]  /*0050*/  S2R R3, SR_CTAID.X ;  /* 0x0000000000037919 */ /* 0x000f220000002500 */
[----:B-1----:R-:W-:Y:S01]  /*0060*/  IMAD.SHL.U32 R0, R2, 0x4, RZ ;  /* 0x0000000402007824 */ /* 0x002fe200078e00ff */
[----:B------:R-:W-:-:S02]  /*0070*/  SHF.R.U32.HI R10, RZ, 0x6, R2 ;  /* 0x00000006ff0a7819 */ /* 0x000fc40000011602 */
[--C-:B---3--:R-:W-:Y:S02]  /*0080*/  SHF.R.S32.HI R11, RZ, 0x17, R21.reuse ;  /* 0x00000017ff0b7819 */ /* 0x108fe40000011415 */
[----:B------:R-:W-:Y:S02]  /*0090*/  LOP3.LUT R4, R0, 0xfc, RZ, 0xc0, !PT ;  /* 0x000000fc00047812 */ /* 0x000fe400078ec0ff */
[----:B------:R-:W-:Y:S01]  /*00a0*/  SGXT R11, R11, 0x1 ;  /* 0x000000010b0b781a */ /* 0x000fe20000000200 */
[----:B----4-:R-:W-:Y:S01]  /*00b0*/  IMAD.SHL.U32 R3, R3, 0x10, RZ ;  /* 0x0000001003037824 */ /* 0x010fe200078e00ff */
[----:B------:R-:W-:Y:S02]  /*00c0*/  PRMT R4, R4, 0x6540, R21 ;  /* 0x0000654004047816 */ /* 0x000fe40000000015 */
[----:B------:R-:W-:Y:S02]  /*00d0*/  SGXT.U32 R10, R10, 0x2 ;  /* 0x000000020a0a781a */ /* 0x000fe40000000000 */
[----:B------:R-:W-:Y:S01]  /*00e0*/  LEA.HI R5, R11, R4, RZ, 0x9 ;  /* 0x000000040b057211 */ /* 0x000fe200078f48ff */
[----:B------:R-:W1:Y:S03]  /*00f0*/  S2UR UR5, SR_CgaCtaId ;  /* 0x00000000000579c3 */ /* 0x000e660000008800 */
[C---:B------:R-:W-:Y:S01]  /*0100*/  LOP3.LUT R7, R5.reuse, 0xfffffe00, RZ, 0xc0, !PT ;  /* 0xfffffe0005077812 */ /* 0x040fe200078ec0ff */
[----:B------:R-:W-:Y:S01]  /*0110*/  IMAD.SHL.U32 R6, R5, 0x40, RZ ;  /* 0x0000004005067824 */ /* 0x000fe200078e00ff */
[----:B------:R-:W-:-:S04]  /*0120*/  LOP3.LUT R5, R3, R10, RZ, 0xfc, !PT ;  /* 0x0000000a03057212 */ /* 0x000fc800078efcff */
[----:B------:R-:W-:Y:S02]  /*0130*/  LOP3.LUT R6, R6, 0xffff8000, RZ, 0xc0, !PT ;  /* 0xffff800006067812 */ /* 0x000fe400078ec0ff */
[----:B------:R-:W-:Y:S02]  /*0140*/  ISETP.GE.AND P0, PT, R5, 0x40, PT ;  /* 0x000000400500780c */ /* 0x000fe40003f06270 */
[----:B------:R-:W-:Y:S02]  /*0150*/  IADD3 R12, R6, R4, -R7 ;  /* 0x00000004060c7210 */ /* 0x000fe40007ffe807 */
[----:B------:R-:W-:-:S03]  /*0160*/  CS2R R6, SRZ ;  /* 0x0000000000067805 */ /* 0x000fc6000001ff00 */
[----:B------:R-:W-:Y:S01]  /*0170*/  IMAD R9, R5, 0x200, R12 ;  /* 0x0000020005097824 */ /* 0x000fe200078e020c */
[----:B------:R-:W-:-:S03]  /*0180*/  CS2R R4, SRZ ;  /* 0x0000000000047805 */ /* 0x000fc6000001ff00 */
[----:B--2---:R-:W-:Y:S01]  /*0190*/  IMAD.WIDE R8, R9, 0x4, R22 ;  /* 0x0000000409087825 */ /* 0x004fe200078e0216 */
[----:B------:R-:W-:Y:S02]  /*01a0*/  LOP3.LUT R17, R3, 0x4, R10, 0xfe, !PT ;  /* 0x0000000403117812 */ /* 0x000fe400078efe0a */
[----:B------:R-:W-:Y:S02]  /*01b0*/  LOP3.LUT R25, R3, 0x8, R10, 0xfe, !PT ;  /* 0x0000000803197812 */ /* 0x000fe400078efe0a */
[----:B------:R2:W3:Y:S01]  /*01c0*/  @!P0 LDG.E.EL.128 R4, desc[UR6][R8.64] ;  /* 0x0000000608048981 */ /* 0x0004e2000c2e1d00 */
[----:B------:R-:W-:Y:S01]  /*01d0*/  LOP3.LUT R10, R3, 0xc, R10, 0xfe, !PT ;  /* 0x0000000c030a7812 */ /* 0x000fe200078efe0a */
[----:B------:R-:W-:Y:S01]  /*01e0*/  UMOV UR4, 0x400 ;  /* 0x0000040000047882 */ /* 0x000fe20000000000 */
[C---:B------:R-:W-:Y:S01]  /*01f0*/  PRMT R28, R2.reuse, 0x6540, R21 ;  /* 0x00006540021c7816 */ /* 0x040fe20000000015 */
[----:B-1----:R-:W-:Y:S01]  /*0200*/  UPRMT UR4, UR5, 0x654, UR4 ;  /* 0x0000065405047896 */ /* 0x002fe20008000004 */
[C---:B------:R-:W-:Y:S01]  /*0210*/  ISETP.GE.AND P0, PT, R17.reuse, 0x40, PT ;  /* 0x000000401100780c */ /* 0x040fe20003f06270 */
[--C-:B------:R-:W-:Y:S01]  /*0220*/  IMAD R17, R17, 0x200, R12.reuse ;  /* 0x0000020011117824 */ /* 0x100fe200078e020c */
[C---:B------:R-:W-:Y:S01]  /*0230*/  ISETP.GE.AND P1, PT, R25.reuse, 0x40, PT ;  /* 0x000000401900780c */ /* 0x040fe20003f26270 */
[----:B------:R-:W-:Y:S01]  /*0240*/  IMAD R25, R25, 0x200, R12 ;  /* 0x0000020019197824 */ /* 0x000fe200078e020c */
[----:B------:R-:W-:Y:S01]  /*0250*/  SHF.R.U32.HI R15, RZ, 0x6, R2 ;  /* 0x00000006ff0f7819 */ /* 0x000fe20000011602 */
[----:B--2---:R-:W-:Y:S01]  /*0260*/  IMAD.SHL.U32 R9, R2, 0x40, RZ ;  /* 0x0000004002097824 */ /* 0x004fe200078e00ff */
[----:B------:R-:W-:Y:S01]  /*0270*/  LEA.HI R11, R11, R28, RZ, 0x9 ;  /* 0x0000001c0b0b7211 */ /* 0x000fe200078f48ff */
[----:B------:R-:W-:Y:S01]  /*0280*/  IMAD R13, R10, 0x200, R12 ;  /* 0x000002000a0d7824 */ /* 0x000fe200078e020c */
[----:B------:R-:W-:Y:S01]  /*0290*/  SGXT.U32 R15, R15, 0x2 ;  /* 0x000000020f0f781a */ /* 0x000fe20000000000 */
[----:B------:R-:W-:Y:S01]  /*02a0*/  IMAD.WIDE R24, R25, 0x4, R22 ;  /* 0x0000000419187825 */ /* 0x000fe200078e0216 */
[----:B------:R-:W-:-:S02]  /*02b0*/  LOP3.LUT R12, R9, 0xfc0, RZ, 0xc0, !PT ;  /* 0x00000fc0090c7812 */ /* 0x000fc400078ec0ff */
[----:B------:R-:W-:Y:S02]  /*02c0*/  CS2R R8, SRZ ;  /* 0x0000000000087805 */ /* 0x000fe4000001ff00 */
[----:B------:R-:W-:Y:S02]  /*02d0*/  LOP3.LUT R11, R11, 0xfffffe00, RZ, 0xc0, !PT ;  /* 0xfffffe000b0b7812 */ /* 0x000fe400078ec0ff */
[C---:B------:R-:W-:Y:S02]  /*02e0*/  LOP3.LUT R14, R12.reuse, 0x10, RZ, 0xfc, !PT ;  /* 0x000000100c0e7812 */ /* 0x040fe400078efcff */
[----:B------:R-:W-:Y:S01]  /*02f0*/  LOP3.LUT R16, R12, 0x20, RZ, 0xfc, !PT ;  /* 0x000000200c107812 */ /* 0x000fe200078efcff */
[----:B------:R-:W-:Y:S01]  /*0300*/  IMAD.IADD R28, R28, 0x1, -R11 ;  /* 0x000000011c1c7824 */ /* 0x000fe200078e0a0b */
[C---:B------:R-:W-:Y:S02]  /*0310*/  LOP3.LUT R20, R12.reuse, R15, RZ, 0xfc, !PT ;  /* 0x0000000f0c147212 */ /* 0x040fe400078efcff */
[----:B------:R-:W-:-:S02]  /*0320*/  LEA.HI R29, R12, UR4, RZ, 0x1e ;  /* 0x000000040c1d7c11 */ /* 0x000fc4000f8ff0ff */
[----:B------:R-:W-:Y:S02]  /*0330*/  LOP3.LUT R12, R12, 0x30, RZ, 0xfc, !PT ;  /* 0x000000300c0c7812 */ /* 0x000fe400078efcff */
[----:B------:R-:W-:Y:S01]  /*0340*/  LEA.HI R15, R14, UR4, RZ, 0x1e ;  /* 0x000000040e0f7c11 */ /* 0x000fe2000f8ff0ff */
[----:B------:R-:W-:Y:S01]  /*0350*/  IMAD R29, R20, 0x4, R29 ;  /* 0x00000004141d7824 */ /* 0x000fe200078e021d */
[----:B------:R-:W-:Y:S02]  /*0360*/  ISETP.GE.AND P2, PT, R10, 0x40, PT ;  /* 0x000000400a00780c */ /* 0x000fe40003f46270 */
[----:B------:R-:W-:Y:S02]  /*0370*/  CS2R R10, SRZ ;  /* 0x00000000000a7805 */ /* 0x000fe4000001ff00 */
[----:B------:R-:W-:Y:S01]  /*0380*/  LEA.HI R27, R16, UR4, RZ, 0x1e ;  /* 0x00000004101b7c11 */ /* 0x000fe2000f8ff0ff */
[----:B------:R-:W-:Y:S01]  /*0390*/  IMAD.WIDE R16, R17, 0x4, R22 ;  /* 0x0000000411107825 */ /* 0x000fe200078e0216 */
[----:B------:R-:W-:-:S03]  /*03a0*/  LEA.HI R19, R12, UR4, RZ, 0x1e ;  /* 0x000000040c137c11 */ /* 0x000fc6000f8ff0ff */
[C---:B------:R-:W-:Y:S01]  /*03b0*/  IMAD R26, R20.reuse, 0x4, R15 ;  /* 0x00000004141a7824 */ /* 0x040fe200078e020f */
[----:B------:R-:W-:Y:S01]  /*03c0*/  CS2R R14, SRZ ;  /* 0x00000000000e7805 */ /* 0x000fe2000001ff00 */
[----:B------:R-:W-:Y:S01]  /*03d0*/  IMAD.WIDE R22, R13, 0x4, R22 ;  /* 0x000000040d167825 */ /* 0x000fe200078e0216 */
[----:B------:R-:W-:Y:S01]  /*03e0*/  CS2R R12, SRZ ;  /* 0x00000000000c7805 */ /* 0x000fe2000001ff00 */
[----:B------:R1:W2:Y:S02]  /*03f0*/  @!P0 LDG.E.EL.128 R8, desc[UR6][R16.64] ;  /* 0x0000000610088981 */ /* 0x0002a4000c2e1d00 */
[C---:B------:R-:W-:Y:S02]  /*0400*/  IMAD R27, R20.reuse, 0x4, R27 ;  /* 0x00000004141b7824 */ /* 0x040fe400078e021b */
[----:B------:R-:W-:Y:S01]  /*0410*/  IMAD R20, R20, 0x4, R19 ;  /* 0x0000000414147824 */ /* 0x000fe200078e0213 */
[----:B------:R-:W-:Y:S01]  /*0420*/  CS2R R18, SRZ ;  /* 0x0000000000127805 */ /* 0x000fe2000001ff00 */
[----:B------:R4:W5:Y:S01]  /*0430*/  @!P1 LDG.E.EL.128 R12, desc[UR6][R24.64] ;  /* 0x00000006180c9981 */ /* 0x000962000c2e1d00 */
[----:B-1----:R-:W-:-:S06]  /*0440*/  CS2R R16, SRZ ;  /* 0x0000000000107805 */ /* 0x002fcc000001ff00 */
[----:B------:R-:W5:Y:S01]  /*0450*/  @!P2 LDG.E.EL.128 R16, desc[UR6][R22.64] ;  /* 0x000000061610a981 */ /* 0x000f62000c2e1d00 */
[----:B----4-:R-:W1:Y:S02]  /*0460*/  LDC.64 R24, c[0x0][0x218] ;  /* 0x00008600ff187b82 */ /* 0x010e640000000a00 */
[----:B-1----:R-:W-:Y:S01]  /*0470*/  IMAD.WIDE R24, R28, 0x4, R24 ;  /* 0x000000041c187825 */ /* 0x002fe200078e0218 */
[----:B---3--:R-:W-:Y:S04]  /*0480*/  STS [R29], R4 ;  /* 0x000000041d007388 */ /* 0x008fe80000000800 */
[----:B------:R-:W-:Y:S04]  /*0490*/  STS [R26+0x40], R5 ;  /* 0x000040051a007388 */ /* 0x000fe80000000800 */
[----:B------:R1:W-:Y:S04]  /*04a0*/  STS [R27+0x80], R6 ;  /* 0x000080061b007388 */ /* 0x0003e80000000800 */
[----:B------:R-:W-:Y:S04]  /*04b0*/  STS [R20+0xc0], R7 ;  /* 0x0000c00714007388 */ /* 0x000fe80000000800 */
[----:B--2---:R2:W-:Y:S04]  /*04c0*/  STS [R29+0x10], R8 ;  /* 0x000010081d007388 */ /* 0x0045e80000000800 */
[----:B------:R3:W-:Y:S04]  /*04d0*/  STS [R26+0x50], R9 ;  /* 0x000050091a007388 */ /* 0x0007e80000000800 */
[----:B------:R-:W-:Y:S04]  /*04e0*/  STS [R27+0x90], R10 ;  /* 0x0000900a1b007388 */ /* 0x000fe80000000800 */
[----:B------:R4:W-:Y:S04]  /*04f0*/  STS [R20+0xd0], R11 ;  /* 0x0000d00b14007388 */ /* 0x0009e80000000800 */
[----:B-----5:R-:W-:Y:S04]  /*0500*/  STS [R29+0x20], R12 ;  /* 0x0000200c1d007388 */ /* 0x020fe80000000800 */
[----:B------:R5:W-:Y:S04]  /*0510*/  STS [R26+0x60], R13 ;  /* 0x0000600d1a007388 */ /* 0x000be80000000800 */
[----:B------:R1:W-:Y:S04]  /*0520*/  STS [R27+0xa0], R14 ;  /* 0x0000a00e1b007388 */ /* 0x0003e80000000800 */
[----:B------:R-:W-:Y:S04]  /*0530*/  STS [R20+0xe0], R15 ;  /* 0x0000e00f14007388 */ /* 0x000fe80000000800 */
[----:B------:R-:W-:Y:S04]  /*0540*/  STS [R29+0x30], R16 ;  /* 0x000030101d007388 */ /* 0x000fe80000000800 */
[----:B------:R-:W-:Y:S04]  /*0550*/  STS [R26+0x70], R17 ;  /* 0x000070111a007388 */ /* 0x000fe80000000800 */
[----:B------:R2:W-:Y:S04]  /*0560*/  STS [R27+0xb0], R18 ;  /* 0x0000b0121b007388 */ /* 0x0005e80000000800 */
[----:B------:R-:W-:Y:S01]  /*0570*/  STS [R20+0xf0], R19 ;  /* 0x0000f01314007388 */ /* 0x000fe20000000800 */
[----:B------:R-:W-:Y:S06]  /*0580*/  BAR.SYNC.DEFER_BLOCKING 0x0 ;  /* 0x0000000000007b1d */ /* 0x000fec0000010000 */
[----:B-1----:R1:W5:Y:S01]  /*0590*/  LDG.E.EL R6, desc[UR6][R24.64] ;  /* 0x0000000618067981 */ /* 0x002362000c2e1900 */
[----:B------:R-:W-:-:S05]  /*05a0*/  IMAD.SHL.U32 R5, R2, 0x4, RZ ;  /* 0x0000000402057824 */ /* 0x000fca00078e00ff */
[----:B------:R-:W-:-:S04]  /*05b0*/  LOP3.LUT R5, R5, 0x3fc, RZ, 0xc0, !PT ;  /* 0x000003fc05057812 */ /* 0x000fc800078ec0ff */
[C---:B--2---:R-:W-:Y:S02]  /*05c0*/  LOP3.LUT R8, R5.reuse, 0x400, RZ, 0xfc, !PT ;  /* 0x0000040005087812 */ /* 0x044fe400078efcff */
[C---:B---3--:R-:W-:Y:S02]  /*05d0*/  LOP3.LUT R9, R5.reuse, 0x800, RZ, 0xfc, !PT ;  /* 0x0000080005097812 */ /* 0x048fe400078efcff */
[----:B----4-:R-:W-:Y:S02]  /*05e0*/  LOP3.LUT R11, R5, 0xc00, RZ, 0xfc, !PT ;  /* 0x00000c00050b7812 */ /* 0x010fe400078efcff */
[----:B-----5:R-:W-:Y:S02]  /*05f0*/  SHF.R.U32.HI R13, RZ, 0x2, R2 ;  /* 0x00000002ff0d7819 */ /* 0x020fe40000011602 */
[----:B------:R-:W-:Y:S02]  /*0600*/  SHF.R.U32.HI R8, RZ, 0x2, R8 ;  /* 0x00000002ff087819 */ /* 0x000fe40000011608 */
[----:B------:R-:W-:-:S02]  /*0610*/  SHF.R.U32.HI R10, RZ, 0x2, R9 ;  /* 0x00000002ff0a7819 */ /* 0x000fc40000011609 */
[----:B------:R-:W-:Y:S02]  /*0620*/  SHF.R.U32.HI R12, RZ, 0x2, R11 ;  /* 0x00000002ff0c7819 */ /* 0x000fe4000001160b */
[C---:B------:R-:W-:Y:S02]  /*0630*/  LOP3.LUT R4, R2.reuse, 0xff, RZ, 0xc0, !PT ;  /* 0x000000ff02047812 */ /* 0x040fe400078ec0ff */
[----:B------:R-:W-:Y:S02]  /*0640*/  LOP3.LUT R7, R2, 0xfc, RZ, 0xc0, !PT ;  /* 0x000000fc02077812 */ /* 0x000fe400078ec0ff */
[----:B------:R-:W-:Y:S02]  /*0650*/  SGXT.U32 R2, R13, 0x6 ;  /* 0x000000060d02781a */ /* 0x000fe40000000000 */
[----:B------:R-:W-:Y:S02]  /*0660*/  LOP3.LUT R9, R8, 0x1fc, RZ, 0xc0, !PT ;  /* 0x000001fc08097812 */ /* 0x000fe400078ec0ff */
[----:B------:R-:W-:-:S02]  /*0670*/  LOP3.LUT R11, R10, 0x2fc, RZ, 0xc0, !PT ;  /* 0x000002fc0a0b7812 */ /* 0x000fc400078ec0ff */
[----:B------:R-:W-:Y:S01]  /*0680*/  LOP3.LUT R13, R12, 0x3fc, RZ, 0xc0, !PT ;  /* 0x000003fc0c0d7812 */ /* 0x000fe200078ec0ff */
[----:B------:R-:W-:Y:S02]  /*0690*/  VIADD R8, R7, UR4 ;  /* 0x0000000407087c36 */ /* 0x000fe40008000000 */
[----:B------:R-:W-:Y:S02]  /*06a0*/  VIADD R10, R9, UR4 ;  /* 0x00000004090a7c36 */ /* 0x000fe40008000000 */
[----:B------:R-:W-:Y:S02]  /*06b0*/  VIADD R12, R11, UR4 ;  /* 0x000000040b0c7c36 */ /* 0x000fe40008000000 */
[----:B0-----:R-:W-:Y:S02]  /*06c0*/  VIADD R14, R13, UR4 ;  /* 0x000000040d0e7c36 */ /* 0x001fe40008000000 */
[C---:B-1----:R-:W-:Y:S02]  /*06d0*/  IMAD R24, R5.reuse, 0x4, R8 ;  /* 0x0000000405187824 */ /* 0x042fe400078e0208 */
[----:B------:R-:W-:-:S02]  /*06e0*/  IMAD R9, R5, 0x4, R10 ;  /* 0x0000000405097824 */ /* 0x000fc400078e020a */
[C---:B------:R-:W-:Y:S01]  /*06f0*/  IMAD R13, R5.reuse, 0x4, R12 ;  /* 0x00000004050d7824 */ /* 0x040fe200078e020c */
[----:B------:R-:W-:Y:S01]  /*0700*/  LEA R27, R4, UR4, 0x3 ;  /* 0x00000004041b7c11 */ /* 0x000fe2000f8e18ff */
[----:B------:R-:W-:Y:S01]  /*0710*/  IMAD R25, R5, 0x4, R14 ;  /* 0x0000000405197824 */ /* 0x000fe200078e020e */
[----:B------:R-:W-:Y:S04]  /*0720*/  LDS R23, [R9+0x1000] ;  /* 0x0010000009177984 */ /* 0x000fe80000000800 */
[----:B------:R-:W-:Y:S04]  /*0730*/  LDS R20, [R9+0x1004] ;  /* 0x0010040009147984 */ /* 0x000fe80000000800 */
[----:B------:R-:W-:Y:S04]  /*0740*/  LDS R18, [R9+0x1008] ;  /* 0x0010080009127984 */ /* 0x000fe80000000800 */
[----:B------:R-:W-:Y:S04]  /*0750*/  LDS R22, [R9+0x100c] ;  /* 0x00100c0009167984 */ /* 0x000fe80000000800 */
[----:B------:R-:W-:Y:S04]  /*0760*/  LDS R14, [R13+0x2000] ;  /* 0x002000000d0e7984 */ /* 0x000fe80000000800 */
[----:B------:R-:W-:Y:S04]  /*0770*/  LDS R16, [R13+0x2004] ;  /* 0x002004000d107984 */ /* 0x000fe80000000800 */
[----:B------:R-:W-:Y:S04]  /*0780*/  LDS R19, [R13+0x2008] ;  /* 0x002008000d137984 */ /* 0x000fe80000000800 */
[----:B------:R0:W-:Y:S04]  /*0790*/  LDS R10, [R13+0x200c] ;  /* 0x00200c000d0a7984 */ /* 0x0001e80000000800 */
[----:B------:R-:W-:Y:S04]  /*07a0*/  LDS R7, [R24+0xc] ;  /* 0x00000c0018077984 */ /* 0x000fe80000000800 */
[----:B------:R-:W-:Y:S04]  /*07b0*/  LDS R8, [R24+0x8] ;  /* 0x0000080018087984 */ /* 0x000fe80000000800 */
[----:B------:R-:W-:Y:S04]  /*07c0*/  LDS R5, [R24+0x4] ;  /* 0x0000040018057984 */ /* 0x000fe80000000800 */
[----:B------:R1:W-:Y:S04]  /*07d0*/  LDS R4, [R24] ;  /* 0x0000000018047984 */ /* 0x0003e80000000800 */
[----:B------:R-:W-:Y:S04]  /*07e0*/  LDS R12, [R25+0x3000] ;  /* 0x00300000190c7984 */ /* 0x000fe80000000800 */
[----:B------:R-:W-:Y:S04]  /*07f0*/  LDS R17, [R25+0x3004] ;  /* 0x0030040019117984 */ /* 0x000fe80000000800 */
[----:B------:R-:W-:Y:S04]  /*0800*/  LDS R15, [R25+0x3008] ;  /* 0x00300800190f7984 */ /* 0x000fe80000000800 */
[----:B------:R-:W-:Y:S01]  /*0810*/  LDS R11, [R25+0x300c] ;  /* 0x00300c00190b7984 */ /* 0x000fe20000000800 */
[----:B------:R-:W-:Y:S01]  /*0820*/  BAR.SYNC.DEFER_BLOCKING 0x0 ;  /* 0x0000000000007b1d */ /* 0x000fe20000010000 */
[----:B------:R-:W-:-:S02]  /*0830*/  LEA R26, R2, UR4, 0x3 ;  /* 0x00000004021a7c11 */ /* 0x000fc4000f8e18ff */
[----:B0-----:R-:W-:-:S04]  /*0840*/  LOP3.LUT R13, R2, 0x40, RZ, 0xfc, !PT ;  /* 0x00000040020d7812 */ /* 0x001fc800078efcff */
[----:B------:R-:W-:Y:S02]  /*0850*/  LEA R29, R13, UR4, 0x3 ;  /* 0x000000040d1d7c11 */ /* 0x000fe4000f8e18ff */
[----:B------:R-:W-:Y:S02]  /*0860*/  LOP3.LUT R13, R3, 0xc, R0, 0xf8, !PT ;  /* 0x0000000c030d7812 */ /* 0x000fe400078ef800 */
[C---:B------:R-:W-:Y:S01]  /*0870*/  LOP3.LUT R0, R2.reuse, 0x80, RZ, 0xfc, !PT ;  /* 0x0000008002007812 */ /* 0x040fe200078efcff */
[----:B------:R-:W-:Y:S01]  /*0880*/  IMAD.SHL.U32 R3, R21, 0x100, RZ ;  /* 0x0000010015037824 */ /* 0x000fe200078e00ff */
[----:B------:R-:W-:-:S04]  /*0890*/  PRMT R28, R2, 0x6540, R21 ;  /* 0x00006540021c7816 */ /* 0x000fc80000000015 */
[----:B-1----:R-:W-:Y:S02]  /*08a0*/  LOP3.LUT R24, R3, 0xc0, R2, 0xfe, !PT ;  /* 0x000000c003187812 */ /* 0x002fe400078efe02 */
[----:B------:R-:W-:Y:S01]  /*08b0*/  ISETP.GE.AND P0, PT, R13, 0x40, PT ;  /* 0x000000400d00780c */ /* 0x000fe20003f06270 */
[----:B------:R-:W-:Y:S01]  /*08c0*/  STS [R27], R6 ;  /* 0x000000061b007388 */ /* 0x000fe20000000800 */
[----:B------:R-:W-:Y:S06]  /*08d0*/  BAR.SYNC.DEFER_BLOCKING 0x0 ;  /* 0x0000000000007b1d */ /* 0x000fec0000010000 */
[----:B------:R0:W1:Y:S04]  /*08e0*/  LDS R9, [R26] ;  /* 0x000000001a097984 */ /* 0x0000680000000800 */
[----:B------:R-:W2:Y:S01]  /*08f0*/  LDS R29, [R29] ;  /* 0x000000001d1d7984 */ /* 0x000ea20000000800 */
[----:B0-----:R-:W-:-:S02]  /*0900*/  LOP3.LUT R26, R3, 0x40, R2, 0xfe, !PT ;  /* 0x00000040031a7812 */ /* 0x001fc400078efe02 */
[CC--:B-1----:R-:W-:Y:S01]  /*0910*/  FSETP.GEU.AND P3, PT, R5.reuse, -R9.reuse, PT ;  /* 0x800000090500720b */ /* 0x0c2fe20003f6e000 */
[--C-:B------:R-:W-:Y:S01]  /*0920*/  FADD R5, R5, R9.reuse ;  /* 0x0000000905057221 */ /* 0x100fe20000000000 */
[CC--:B------:R-:W-:Y:S01]  /*0930*/  FSETP.GEU.AND P1, PT, R7.reuse, -R9.reuse, PT ;  /* 0x800000090700720b */ /* 0x0c0fe20003f2e000 */
[--C-:B------:R-:W-:Y:S01]  /*0940*/  FADD R6, R8, R9.reuse ;  /* 0x0000000908067221 */ /* 0x100fe20000000000 */
[-C--:B------:R-:W-:Y:S01]  /*0950*/  FSETP.GEU.AND P4, PT, R4, -R9.reuse, PT ;  /* 0x800000090400720b */ /* 0x080fe20003f8e000 */
[--C-:B------:R-:W-:Y:S01]  /*0960*/  FADD R7, R7, R9.reuse ;  /* 0x0000000907077221 */ /* 0x100fe20000000000 */
[----:B------:R-:W-:Y:S01]  /*0970*/  FSETP.GEU.AND P2, PT, R8, -R9, PT ;  /* 0x800000090800720b */ /* 0x000fe20003f4e000 */
[----:B------:R-:W-:Y:S01]  /*0980*/  FADD R4, R4, R9 ;  /* 0x0000000904047221 */ /* 0x000fe20000000000 */
[----:B------:R-:W-:Y:S02]  /*0990*/  LEA R9, R0, UR4, 0x3 ;  /* 0x0000000400097c11 */ /* 0x000fe4000f8e18ff */
[----:B------:R-:W-:-:S03]  /*09a0*/  LOP3.LUT R0, R2, 0xc0, RZ, 0xfc, !PT ;  /* 0x000000c002007812 */ /* 0x000fc600078efcff */
[----:B------:R0:W1:Y:S01]  /*09b0*/  LDS R21, [R9] ;  /* 0x0000000009157984 */ /* 0x0000620000000800 */
[----:B------:R-:W-:Y:S02]  /*09c0*/  LEA R0, R0, UR4, 0x3 ;  /* 0x0000000400007c11 */ /* 0x000fe4000f8e18ff */
[----:B------:R-:W-:Y:S02]  /*09d0*/  LOP3.LUT R8, R3, 0x80, R2, 0xfe, !PT ;  /* 0x0000008003087812 */ /* 0x000fe400078efe02 */
[----:B------:R-:W3:Y:S02]  /*09e0*/  LDC.64 R2, c[0x0][0x220] ;  /* 0x00008800ff027b82 */ /* 0x000ee40000000a00 */
[----:B------:R-:W4:Y:S01]  /*09f0*/  LDS R0, [R0] ;  /* 0x0000000000007984 */ /* 0x000f220000000800 */
[--C-:B0-----:R-:W-:Y:S01]  /*0a00*/  IMAD R9, R28, 0x40, R13.reuse ;  /* 0x000000401c097824 */ /* 0x101fe200078e020d */
[----:B------:R-:W-:Y:S01]  /*0a10*/  SEL R5, R5, RZ, P3 ;  /* 0x000000ff05057207 */ /* 0x000fe20001800000 */
[--C-:B------:R-:W-:Y:S01]  /*0a20*/  IMAD R27, R8, 0x40, R13.reuse ;  /* 0x00000040081b7824 */ /* 0x100fe200078e020d */
[----:B------:R-:W-:Y:S01]  /*0a30*/  SEL R6, R6, RZ, P2 ;  /* 0x000000ff06067207 */ /* 0x000fe20001000000 */
[----:B------:R-:W-:Y:S01]  /*0a40*/  IMAD R25, R26, 0x40, R13 ;  /* 0x000000401a197824 */ /* 0x000fe200078e020d */
[----:B------:R-:W-:Y:S01]  /*0a50*/  SEL R7, R7, RZ, P1 ;  /* 0x000000ff07077207 */ /* 0x000fe20000800000 */
[----:B--2---:R-:W-:Y:S01]  /*0a60*/  FADD R26, R23, R29 ;  /* 0x0000001d171a7221 */ /* 0x004fe20000000000 */
[----:B------:R-:W-:-:S02]  /*0a70*/  SEL R4, R4, RZ, P4 ;  /* 0x000000ff04047207 */ /* 0x000fc40002000000 */
[-C--:B------:R-:W-:Y:S02]  /*0a80*/  FSETP.GEU.AND P4, PT, R23, -R29.reuse, PT ;  /* 0x8000001d1700720b */ /* 0x080fe40003f8e000 */
[CC--:B------:R-:W-:Y:S01]  /*0a90*/  FSETP.GEU.AND P3, PT, R18.reuse, -R29.reuse, PT ;  /* 0x8000001d1200720b */ /* 0x0c0fe20003f6e000 */
[----:B------:R-:W-:Y:S01]  /*0aa0*/  FADD R18, R18, R29 ;  /* 0x0000001d12127221 */ /* 0x000fe20000000000 */
[----:B------:R-:W-:Y:S01]  /*0ab0*/  IMAD R13, R24, 0x40, R13 ;  /* 0x00000040180d7824 */ /* 0x000fe200078e020d */
[----:B------:R-:W-:Y:S01]  /*0ac0*/  FSETP.GEU.AND P6, PT, R22, -R29, PT ;  /* 0x8000001d1600720b */ /* 0x000fe20003fce000 */
[----:B---3--:R-:W-:-:S04]  /*0ad0*/  IMAD.WIDE R8, R9, 0x4, R2 ;  /* 0x0000000409087825 */ /* 0x008fc800078e0202 */
[--C-:B------:R-:W-:Y:S01]  /*0ae0*/  FADD R23, R20, R29.reuse ;  /* 0x0000001d14177221 */ /* 0x100fe20000000000 */
[----:B------:R-:W-:Y:S01]  /*0af0*/  FADD R22, R22, R29 ;  /* 0x0000001d16167221 */ /* 0x000fe20000000000 */
[----:B------:R0:W-:Y:S01]  /*0b00*/  @!P0 STG.E.128 desc[UR6][R8.64], R4 ;  /* 0x0000000408008986 */ /* 0x0001e2000c101d06 */
[----:B------:R-:W-:Y:S01]  /*0b10*/  FSETP.GEU.AND P1, PT, R20, -R29, PT ;  /* 0x8000001d1400720b */ /* 0x000fe20003f2e000 */
[C-C-:B-1----:R-:W-:Y:S01]  /*0b20*/  FADD R24, R19.reuse, R21.reuse ;  /* 0x0000001513187221 */ /* 0x142fe20000000000 */
[-C--:B------:R-:W-:Y:S02]  /*0b30*/  FSETP.GEU.AND P5, PT, R19, -R21.reuse, PT ;  /* 0x800000151300720b */ /* 0x080fe40003fae000 */
[-C--:B------:R-:W-:Y:S02]  /*0b40*/  FSETP.GEU.AND P2, PT, R16, -R21.reuse, PT ;  /* 0x800000151000720b */ /* 0x080fe40003f4e000 */
[----:B0-----:R-:W-:Y:S01]  /*0b50*/  SEL R4, R26, RZ, P4 ;  /* 0x000000ff1a047207 */ /* 0x001fe20002000000 */
[C-C-:B------:R-:W-:Y:S01]  /*0b60*/  FADD R8, R14.reuse, R21.reuse ;  /* 0x000000150e087221 */ /* 0x140fe20000000000 */
[-C--:B------:R-:W-:Y:S01]  /*0b70*/  FSETP.GEU.AND P4, PT, R14, -R21.reuse, PT ;  /* 0x800000150e00720b */ /* 0x080fe20003f8e000 */
[--C-:B------:R-:W-:Y:S01]  /*0b80*/  FADD R9, R16, R21.reuse ;  /* 0x0000001510097221 */ /* 0x100fe20000000000 */
[----:B------:R-:W-:Y:S01]  /*0b90*/  SEL R6, R18, RZ, P3 ;  /* 0x000000ff12067207 */ /* 0x000fe20001800000 */
[C---:B------:R-:W-:Y:S01]  /*0ba0*/  FADD R14, R10.reuse, R21 ;  /* 0x000000150a0e7221 */ /* 0x040fe20000000000 */
[----:B------:R-:W-:Y:S01]  /*0bb0*/  FSETP.GEU.AND P3, PT, R10, -R21, PT ;  /* 0x800000150a00720b */ /* 0x000fe20003f6e000 */
[----:B------:R-:W-:Y:S01]  /*0bc0*/  IMAD.WIDE R18, R25, 0x4, R2 ;  /* 0x0000000419127825 */ /* 0x000fe200078e0202 */
[----:B------:R-:W-:-:S03]  /*0bd0*/  SEL R10, R24, RZ, P5 ;  /* 0x000000ff180a7207 */ /* 0x000fc60002800000 */
[----:B----4-:R-:W-:Y:S01]  /*0be0*/  FADD R16, R11, R0 ;  /* 0x000000000b107221 */ /* 0x010fe20000000000 */
[----:B------:R-:W-:Y:S01]  /*0bf0*/  SEL R5, R23, RZ, P1 ;  /* 0x000000ff17057207 */ /* 0x000fe20000800000 */
[----:B------:R-:W-:Y:S01]  /*0c00*/  IMAD.WIDE R20, R27, 0x4, R2 ;  /* 0x000000041b147825 */ /* 0x000fe200078e0202 */
[----:B------:R-:W-:Y:S02]  /*0c10*/  SEL R7, R22, RZ, P6 ;  /* 0x000000ff16077207 */ /* 0x000fe40003000000 */
[----:B------:R-:W-:Y:S02]  /*0c20*/  FSETP.GEU.AND P5, PT, R11, -R0, PT ;  /* 0x800000000b00720b */ /* 0x000fe40003fae000 */
[----:B------:R-:W-:Y:S02]  /*0c30*/  SEL R9, R9, RZ, P2 ;  /* 0x000000ff09097207 */ /* 0x000fe40001000000 */
[----:B------:R-:W-:Y:S02]  /*0c40*/  SEL R8, R8, RZ, P4 ;  /* 0x000000ff08087207 */ /* 0x000fe40002000000 */
[----:B------:R-:W-:-:S02]  /*0c50*/  SEL R11, R14, RZ, P3 ;  /* 0x000000ff0e0b7207 */ /* 0x000fc40001800000 */
[CC--:B------:R-:W-:Y:S01]  /*0c60*/  FSETP.GEU.AND P6, PT, R15.reuse, -R0.reuse, PT ;  /* 0x800000000f00720b */ /* 0x0c0fe20003fce000 */
[--C-:B------:R-:W-:Y:S01]  /*0c70*/  FADD R15, R15, R0.reuse ;  /* 0x000000000f0f7221 */ /* 0x100fe20000000000 */
[CC--:B------:R-:W-:Y:S01]  /*0c80*/  FSETP.GEU.AND P1, PT, R17.reuse, -R0.reuse, PT ;  /* 0x800000001100720b */ /* 0x0c0fe20003f2e000 */
[--C-:B------:R-:W-:Y:S01]  /*0c90*/  FADD R17, R17, R0.reuse ;  /* 0x0000000011117221 */ /* 0x100fe20000000000 */
[C---:B------:R-:W-:Y:S01]  /*0ca0*/  FSETP.GEU.AND P2, PT, R12.reuse, -R0, PT ;  /* 0x800000000c00720b */ /* 0x040fe20003f4e000 */
[----:B------:R-:W-:Y:S01]  /*0cb0*/  FADD R12, R12, R0 ;  /* 0x000000000c0c7221 */ /* 0x000fe20000000000 */
[----:B------:R0:W-:Y:S01]  /*0cc0*/  @!P0 STG.E.128 desc[UR6][R18.64], R4 ;  /* 0x0000000412008986 */ /* 0x0001e2000c101d06 */
[----:B------:R-:W-:Y:S01]  /*0cd0*/  IMAD.WIDE R2, R13, 0x4, R2 ;  /* 0x000000040d027825 */ /* 0x000fe200078e0202 */
[----:B------:R-:W-:Y:S02]  /*0ce0*/  SEL R14, R15, RZ, P6 ;  /* 0x000000ff0f0e7207 */ /* 0x000fe40003000000 */
[----:B------:R0:W-:Y:S01]  /*0cf0*/  @!P0 STG.E.128 desc[UR6][R20.64], R8 ;  /* 0x0000000814008986 */ /* 0x0001e2000c101d06 */
[----:B------:R-:W-:-:S02]  /*0d00*/  SEL R13, R17, RZ, P1 ;  /* 0x000000ff110d7207 */ /* 0x000fc40000800000 */
[----:B------:R-:W-:Y:S02]  /*0d10*/  SEL R15, R16, RZ, P5 ;  /* 0x000000ff100f7207 */ /* 0x000fe40002800000 */
[----:B------:R-:W-:Y:S01]  /*0d20*/  SEL R12, R12, RZ, P2 ;  /* 0x000000ff0c0c7207 */ /* 0x000fe20001000000 */
[----:B0-----:R-:W-:Y:S06]  /*0d30*/  @P0 EXIT ;  /* 0x000000000000094d */ /* 0x001fec0003800000 */
[----:B------:R-:W-:Y:S01]  /*0d40*/  STG.E.128 desc[UR6][R2.64], R12 ;  /* 0x0000000c02007986 */ /* 0x000fe2000c101d06 */
[----:B------:R-:W-:Y:S05]  /*0d50*/  EXIT ;  /* 0x000000000000794d */ /* 0x000fea0003800000 */
.L_x_0:
[----:B------:R-:W-:-:S00]  /*0d60*/  BRA `(.L_x_0) ;  /* 0xfffffffc00fc7947 */ /* 0x000fc0000383ffff */
[----:B------:R-:W-:-:S00]  /*0d70*/  NOP ;  /* 0x0000000000007918 */ /* 0x000fc00000000000 */
        /* <DEDUP_REMOVED lines=8> */
.L_x_1:


//--------------------- .nv.shared.triton_poi_fused_convolution_relu_16 --------------------------
	.section	.nv.shared.triton_poi_fused_convolution_relu_16,"aw",@nobits
	.sectionflags	@""
	.align	16
	.zero		1024


//--------------------- .nv.constant0.triton_poi_fused_convolution_relu_16 --------------------------
	.section	.nv.constant0.triton_poi_fused_convolution_relu_16,"a",@progbits
	.sectionflags	@""
	.align	4
.nv.constant0.triton_poi_fused_convolution_relu_16:
	.zero		560
